	.headerflags	@"EF_CUDA_TEXMODE_UNIFIED EF_CUDA_64BIT_ADDRESS EF_CUDA_ACCELERATORS EF_CUDA_SM90 EF_CUDA_VIRTUAL_SM(EF_CUDA_SM90)"
	.elftype	@"ET_EXEC"


//--------------------- .nv.info                  --------------------------
	.section	.nv.info,"",@"SHT_CUDA_INFO"
	.align	4


	//----- nvinfo : EIATTR_REGCOUNT
	.align		4
        /*0000*/ 	.byte	0x04, 0x2f
        /*0002*/ 	.short	(.L_1 - .L_0)
	.align		4
.L_0:
        /*0004*/ 	.word	index@(triton_)
        /*0008*/ 	.word	0x00000010


	//----- nvinfo : EIATTR_MIN_STACK_SIZE
	.align		4
.L_1:
        /*000c*/ 	.byte	0x04, 0x12
        /*000e*/ 	.short	(.L_3 - .L_2)
	.align		4
.L_2:
        /*0010*/ 	.word	index@(triton_)
        /*0014*/ 	.word	0x00000000


	//----- nvinfo : EIATTR_FRAME_SIZE
	.align		4
.L_3:
        /*0018*/ 	.byte	0x04, 0x11
        /*001a*/ 	.short	(.L_5 - .L_4)
	.align		4
.L_4:
        /*001c*/ 	.word	index@(triton_)
        /*0020*/ 	.word	0x00000000


	//----- nvinfo : EIATTR_MIN_STACK_SIZE
	.align		4
.L_5:
        /*0024*/ 	.byte	0x04, 0x12
        /*0026*/ 	.short	(.L_7 - .L_6)
	.align		4
.L_6:
        /*0028*/ 	.word	index@(triton_)
        /*002c*/ 	.word	0x00000000
.L_7:


//--------------------- .nv.info.triton_          --------------------------
	.section	.nv.info.triton_,"",@"SHT_CUDA_INFO"
	.sectionflags	@""
	.align	4


	//----- nvinfo : EIATTR_CUDA_API_VERSION
	.align		4
        /*0000*/ 	.byte	0x04, 0x37
        /*0002*/ 	.short	(.L_9 - .L_8)
.L_8:
        /*0004*/ 	.word	0x0000007c


	//----- nvinfo : EIATTR_KPARAM_INFO
	.align		4
.L_9:
        /*0008*/ 	.byte	0x04, 0x17
        /*000a*/ 	.short	(.L_11 - .L_10)
.L_10:
        /*000c*/ 	.word	0x00000000
        /*0010*/ 	.short	0x0004
        /*0012*/ 	.short	0x001c
        /*0014*/ 	.byte	0x00, 0xf0, 0x11, 0x00


	//----- nvinfo : EIATTR_KPARAM_INFO
	.align		4
.L_11:
        /*0018*/ 	.byte	0x04, 0x17
        /*001a*/ 	.short	(.L_13 - .L_12)
.L_12:
        /*001c*/ 	.word	0x00000000
        /*0020*/ 	.short	0x0003
        /*0022*/ 	.short	0x0018
        /*0024*/ 	.byte	0x00, 0xf0, 0x11, 0x00


	//----- nvinfo : EIATTR_KPARAM_INFO
	.align		4
.L_13:
        /*0028*/ 	.byte	0x04, 0x17
        /*002a*/ 	.short	(.L_15 - .L_14)
.L_14:
        /*002c*/ 	.word	0x00000000
        /*0030*/ 	.short	0x0002
        /*0032*/ 	.short	0x0010
        /*0034*/ 	.byte	0x00, 0xf0, 0x21, 0x00


	//----- nvinfo : EIATTR_KPARAM_INFO
	.align		4
.L_15:
        /*0038*/ 	.byte	0x04, 0x17
        /*003a*/ 	.short	(.L_17 - .L_16)
.L_16:
        /*003c*/ 	.word	0x00000000
        /*0040*/ 	.short	0x0001
        /*0042*/ 	.short	0x0008
        /*0044*/ 	.byte	0x00, 0xf0, 0x21, 0x00


	//----- nvinfo : EIATTR_KPARAM_INFO
	.align		4
.L_17:
        /*0048*/ 	.byte	0x04, 0x17
        /*004a*/ 	.short	(.L_19 - .L_18)
.L_18:
        /*004c*/ 	.word	0x00000000
        /*0050*/ 	.short	0x0000
        /*0052*/ 	.short	0x0000
        /*0054*/ 	.byte	0x00, 0xf0, 0x21, 0x00


	//----- nvinfo : EIATTR_SPARSE_MMA_MASK
	.align		4
.L_19:
        /*0058*/ 	.byte	0x03, 0x50
        /*005a*/ 	.short	0x0000


	//----- nvinfo : EIATTR_MAXREG_COUNT
	.align		4
        /*005c*/ 	.byte	0x03, 0x1b
        /*005e*/ 	.short	0x00ff


	//----- nvinfo : EIATTR_COOP_GROUP_MASK_REGIDS
	.align		4
        /*0060*/ 	.byte	0x04, 0x29
        /*0062*/ 	.short	(.L_21 - .L_20)


	//   ....[0]....
.L_20:
        /*0064*/ 	.word	0xffffffff


	//   ....[1]....
        /*0068*/ 	.word	0xffffffff


	//   ....[2]....
        /*006c*/ 	.word	0xffffffff


	//   ....[3]....
        /*0070*/ 	.word	0xffffffff


	//   ....[4]....
        /*0074*/ 	.word	0xffffffff


	//   ....[5]....
        /*0078*/ 	.word	0xffffffff


	//----- nvinfo : EIATTR_COOP_GROUP_INSTR_OFFSETS
	.align		4
.L_21:
        /*007c*/ 	.byte	0x04, 0x28
        /*007e*/ 	.short	(.L_23 - .L_22)


	//   ....[0]....
.L_22:
        /*0080*/ 	.word	0x00000270


	//   ....[1]....
        /*0084*/ 	.word	0x00000290


	//   ....[2]....
        /*0088*/ 	.word	0x000002b0


	//   ....[3]....
        /*008c*/ 	.word	0x000002d0


	//   ....[4]....
        /*0090*/ 	.word	0x00000300


	//   ....[5]....
        /*0094*/ 	.word	0x000003b0


	//----- nvinfo : EIATTR_EXIT_INSTR_OFFSETS
	.align		4
.L_23:
        /*0098*/ 	.byte	0x04, 0x1c
        /*009a*/ 	.short	(.L_25 - .L_24)


	//   ....[0]....
.L_24:
        /*009c*/ 	.word	0x00000450


	//   ....[1]....
        /*00a0*/ 	.word	0x00000470


	//----- nvinfo : EIATTR_MAX_THREADS
	.align		4
.L_25:
        /*00a4*/ 	.byte	0x04, 0x05
        /*00a6*/ 	.short	(.L_27 - .L_26)
.L_26:
        /*00a8*/ 	.word	0x00000040
        /*00ac*/ 	.word	0x00000001
        /*00b0*/ 	.word	0x00000001


	//----- nvinfo : EIATTR_CBANK_PARAM_SIZE
	.align		4
.L_27:
        /*00b4*/ 	.byte	0x03, 0x19
        /*00b6*/ 	.short	0x0020


	//----- nvinfo : EIATTR_PARAM_CBANK
	.align		4
        /*00b8*/ 	.byte	0x04, 0x0a
        /*00ba*/ 	.short	(.L_29 - .L_28)
	.align		4
.L_28:
        /*00bc*/ 	.word	index@(.nv.constant0.triton_)
        /*00c0*/ 	.short	0x0210
        /*00c2*/ 	.short	0x0020


	//----- nvinfo : EIATTR_SW_WAR
	.align		4
.L_29:
        /*00c4*/ 	.byte	0x04, 0x36
        /*00c6*/ 	.short	(.L_31 - .L_30)
.L_30:
        /*00c8*/ 	.word	0x00000008
.L_31:


//--------------------- .nv.callgraph             --------------------------
	.section	.nv.callgraph,"",@"SHT_CUDA_CALLGRAPH"
	.align	4
	.sectionentsize	8
	.align		4
        /*0000*/ 	.word	0x00000000
	.align		4
        /*0004*/ 	.word	0xffffffff
	.align		4
        /*0008*/ 	.word	0x00000000
	.align		4
        /*000c*/ 	.word	0xfffffffe
	.align		4
        /*0010*/ 	.word	0x00000000
	.align		4
        /*0014*/ 	.word	0xfffffffd
	.align		4
        /*0018*/ 	.word	0x00000000
	.align		4
        /*001c*/ 	.word	0xfffffffc


//--------------------- .text.triton_             --------------------------
	.section	.text.triton_,"ax",@progbits
	.sectionflags	@"SHF_BARRIERS=1"
	.align	128
        .global         triton_
        .type           triton_,@function
        .size           triton_,(.L_x_1 - triton_)
        .other          triton_,@"STO_CUDA_ENTRY STV_DEFAULT"
triton_:
.text.triton_:
[----:B------:R-:W0:Y:S02]  /*0000*/  LDC R1, c[0x0][0x28] ;  /* 0x00000a00ff017b82 */ /* 0x000e240000000800 */
[----:B------:R-:W1:Y:S01]  /*0010*/  S2R R0, SR_CTAID.X ;  /* 0x0000000000007919 */ /* 0x000e620000002500 */
[----:B------:R-:W2:Y:S01]  /*0020*/  LDC.64 R6, c[0x0][0x218] ;  /* 0x00008600ff067b82 */ /* 0x000ea20000000a00 */
[----:B------:R-:W-:Y:S01]  /*0030*/  ULDC UR8, c[0x0][0x228] ;  /* 0x00008a0000087ab9 */ /* 0x000fe20000000800 */
[----:B------:R-:W-:Y:S01]  /*0040*/  ULDC.64 UR6, c[0x0][0x208] ;  /* 0x0000820000067ab9 */ /* 0x000fe20000000a00 */
[----:B------:R-:W3:Y:S05]  /*0050*/  S2R R11, SR_TID.X ;  /* 0x00000000000b7919 */ /* 0x000eea0000002100 */
[----:B------:R-:W4:Y:S01]  /*0060*/  LDC.64 R4, c[0x0][0x210] ;  /* 0x00008400ff047b82 */ /* 0x000f220000000a00 */
[C---:B-1----:R-:W-:Y:S01]  /*0070*/  IMAD.HI R3, R0.reuse, 0x2aaaaaab, RZ ;  /* 0x2aaaaaab00037827 */ /* 0x042fe200078e02ff */
[----:B------:R-:W-:-:S04]  /*0080*/  ISETP.GE.AND P0, PT, R0, UR8, PT ;  /* 0x0000000800007c0c */ /* 0x000fc8000bf06270 */
[----:B------:R-:W-:-:S04]  /*0090*/  SHF.R.U32.HI R8, RZ, 0x1f, R3 ;  /* 0x0000001fff087819 */ /* 0x000fc80000011603 */
[----:B------:R-:W-:Y:S01]  /*00a0*/  LEA.HI R9, R3, R8, RZ, 0x1e ;  /* 0x0000000803097211 */ /* 0x000fe200078ff0ff */
[----:B---3--:R-:W-:-:S04]  /*00b0*/  IMAD.SHL.U32 R3, R11, 0x2, RZ ;  /* 0x000000020b037824 */ /* 0x008fc800078e00ff */
[----:B------:R-:W-:Y:S01]  /*00c0*/  IMAD R8, R9, -0x18, R0 ;  /* 0xffffffe809087824 */ /* 0x000fe200078e0200 */
[----:B------:R-:W-:-:S05]  /*00d0*/  LOP3.LUT R3, R3, 0x7e, RZ, 0xc0, !PT ;  /* 0x0000007e03037812 */ /* 0x000fca00078ec0ff */
[----:B------:R-:W-:Y:S01]  /*00e0*/  IMAD R9, R0, 0x80, R3 ;  /* 0x0000008000097824 */ /* 0x000fe200078e0203 */
[----:B------:R-:W-:Y:S01]  /*00f0*/  LEA R3, R8, R3, 0x7 ;  /* 0x0000000308037211 */ /* 0x000fe200078e38ff */
[----:B------:R-:W-:Y:S02]  /*0100*/  HFMA2.MMA R8, -RZ, RZ, 0, 0 ;  /* 0x00000000ff087435 */ /* 0x000fe400000001ff */
[----:B----4-:R-:W-:-:S04]  /*0110*/  IMAD.WIDE R4, R9, 0x2, R4 ;  /* 0x0000000209047825 */ /* 0x010fc800078e0204 */
[----:B--2---:R-:W-:-:S04]  /*0120*/  IMAD.WIDE R6, R3, 0x2, R6 ;  /* 0x0000000203067825 */ /* 0x004fc800078e0206 */
[----:B------:R-:W-:Y:S01]  /*0130*/  IMAD.MOV.U32 R3, RZ, RZ, RZ ;  /* 0x000000ffff037224 */ /* 0x000fe200078e00ff */
[----:B------:R-:W2:Y:S05]  /*0140*/  @!P0 LDG.E.EL R8, desc[UR6][R6.64] ;  /* 0x0000000606088981 */ /* 0x000eaa000c2e1900 */
[----:B------:R-:W3:Y:S01]  /*0150*/  @!P0 LDG.E R3, desc[UR6][R4.64] ;  /* 0x0000000604038981 */ /* 0x000ee2000c1e1900 */
[----:B------:R-:W1:Y:S01]  /*0160*/  S2UR UR5, SR_CgaCtaId ;  /* 0x00000000000579c3 */ /* 0x000e620000008800 */
[----:B------:R-:W-:Y:S01]  /*0170*/  UMOV UR4, 0x400 ;  /* 0x0000040000047882 */ /* 0x000fe20000000000 */
[----:B------:R-:W-:Y:S01]  /*0180*/  ISETP.GE.AND P1, PT, R11, 0x2, PT ;  /* 0x000000020b00780c */ /* 0x000fe20003f26270 */
[----:B-1----:R-:W-:Y:S01]  /*0190*/  UPRMT UR4, UR5, 0x654, UR4 ;  /* 0x0000065405047896 */ /* 0x002fe20008000004 */
[----:B--2---:R-:W-:-:S02]  /*01a0*/  SEL R9, R8, RZ, !P0 ;  /* 0x000000ff08097207 */ /* 0x004fc40004000000 */
[----:B---3--:R-:W-:Y:S02]  /*01b0*/  SEL R3, R3, RZ, !P0 ;  /* 0x000000ff03037207 */ /* 0x008fe40004000000 */
[----:B------:R-:W-:Y:S02]  /*01c0*/  PRMT R10, R9, 0x7632, R10 ;  /* 0x00007632090a7816 */ /* 0x000fe4000000000a */
[----:B------:R-:W-:Y:S02]  /*01d0*/  PRMT R8, R3, 0x7632, R8 ;  /* 0x0000763203087816 */ /* 0x000fe40000000008 */
[----:B------:R-:W-:-:S03]  /*01e0*/  SHF.L.U32 R10, R10, 0x10, RZ ;  /* 0x000000100a0a7819 */ /* 0x000fc600000006ff */
[----:B------:R-:W-:Y:S01]  /*01f0*/  IMAD.U32 R13, R8, 0x10000, RZ ;  /* 0x00010000080d7824 */ /* 0x000fe200078e00ff */
[----:B------:R-:W-:Y:S01]  /*0200*/  SHF.L.U32 R9, R9, 0x10, RZ ;  /* 0x0000001009097819 */ /* 0x000fe200000006ff */
[----:B------:R-:W-:Y:S02]  /*0210*/  IMAD.U32 R8, R3, 0x10000, RZ ;  /* 0x0001000003087824 */ /* 0x000fe400078e00ff */
[----:B------:R-:W-:Y:S02]  /*0220*/  FADD R10, R13, R10 ;  /* 0x0000000a0d0a7221 */ /* 0x000fe40000000000 */
[----:B------:R-:W-:Y:S02]  /*0230*/  FADD R9, R8, R9 ;  /* 0x0000000908097221 */ /* 0x000fe40000000000 */
[----:B------:R-:W-:-:S04]  /*0240*/  FMUL R10, R10, R10 ;  /* 0x0000000a0a0a7220 */ /* 0x000fc80000400000 */
[----:B------:R-:W-:-:S05]  /*0250*/  FFMA R10, R9, R9, R10 ;  /* 0x00000009090a7223 */ /* 0x000fca000000000a */
[----:B------:R-:W-:-:S05]  /*0260*/  FSEL R10, R10, RZ, !P0 ;  /* 0x000000ff0a0a7208 */ /* 0x000fca0004000000 */
[----:B------:R-:W1:Y:S02]  /*0270*/  SHFL.BFLY PT, R3, R10, 0x10, 0x1f ;  /* 0x0e001f000a037f89 */ /* 0x000e6400000e0000 */
[----:B-1----:R-:W-:-:S05]  /*0280*/  FADD R3, R10, R3 ;  /* 0x000000030a037221 */ /* 0x002fca0000000000 */
[----:B------:R-:W1:Y:S02]  /*0290*/  SHFL.BFLY PT, R4, R3, 0x8, 0x1f ;  /* 0x0d001f0003047f89 */ /* 0x000e6400000e0000 */
[----:B-1----:R-:W-:-:S05]  /*02a0*/  FADD R4, R3, R4 ;  /* 0x0000000403047221 */ /* 0x002fca0000000000 */
[----:B------:R-:W1:Y:S02]  /*02b0*/  SHFL.BFLY PT, R5, R4, 0x4, 0x1f ;  /* 0x0c801f0004057f89 */ /* 0x000e6400000e0000 */
[----:B-1----:R-:W-:-:S05]  /*02c0*/  FADD R5, R4, R5 ;  /* 0x0000000504057221 */ /* 0x002fca0000000000 */
[----:B------:R-:W1:Y:S01]  /*02d0*/  SHFL.BFLY PT, R6, R5, 0x2, 0x1f ;  /* 0x0c401f0005067f89 */ /* 0x000e6200000e0000 */
[----:B------:R-:W-:Y:S01]  /*02e0*/  LOP3.LUT P0, RZ, R11, 0x1f, RZ, 0xc0, !PT ;  /* 0x0000001f0bff7812 */ /* 0x000fe2000780c0ff */
[----:B-1----:R-:W-:-:S05]  /*02f0*/  FADD R6, R5, R6 ;  /* 0x0000000605067221 */ /* 0x002fca0000000000 */
[----:B------:R-:W1:Y:S01]  /*0300*/  SHFL.BFLY PT, R7, R6, 0x1, 0x1f ;  /* 0x0c201f0006077f89 */ /* 0x000e6200000e0000 */
[----:B------:R-:W-:-:S04]  /*0310*/  SHF.R.U32.HI R3, RZ, 0x3, R11 ;  /* 0x00000003ff037819 */ /* 0x000fc8000001160b */
[----:B------:R-:W-:Y:S01]  /*0320*/  LOP3.LUT R3, R3, 0x4, RZ, 0xc0, !PT ;  /* 0x0000000403037812 */ /* 0x000fe200078ec0ff */
[----:B-1----:R-:W-:-:S05]  /*0330*/  FADD R8, R6, R7 ;  /* 0x0000000706087221 */ /* 0x002fca0000000000 */
[----:B------:R-:W-:Y:S01]  /*0340*/  @!P0 STS [R3+UR4], R8 ;  /* 0x0000000803008988 */ /* 0x000fe20008000804 */
[C---:B------:R-:W-:Y:S01]  /*0350*/  LEA R7, R11.reuse, UR4, 0x2 ;  /* 0x000000040b077c11 */ /* 0x040fe2000f8e10ff */
[----:B------:R-:W-:Y:S06]  /*0360*/  BAR.SYNC.DEFER_BLOCKING 0x0 ;  /* 0x0000000000007b1d */ /* 0x000fec0000010000 */
[----:B------:R-:W1:Y:S01]  /*0370*/  @!P1 LDS R2, [R7] ;  /* 0x0000000007029984 */ /* 0x000e620000000800 */
[----:B------:R-:W-:-:S04]  /*0380*/  LOP3.LUT R4, R11, 0x1, RZ, 0xc0, !PT ;  /* 0x000000010b047812 */ /* 0x000fc800078ec0ff */
[----:B------:R-:W-:-:S04]  /*0390*/  ISETP.NE.U32.AND P0, PT, R4, 0x1, PT ;  /* 0x000000010400780c */ /* 0x000fc80003f05070 */
[C---:B------:R-:W-:Y:S01]  /*03a0*/  ISETP.LT.AND P0, PT, R11.reuse, 0x2, P0 ;  /* 0x000000020b00780c */ /* 0x040fe20000701270 */
[----:B-1----:R-:W1:Y:S02]  /*03b0*/  SHFL.BFLY PT, R5, R2, 0x1, 0x1f ;  /* 0x0c201f0002057f89 */ /* 0x002e6400000e0000 */
[----:B-1----:R-:W-:Y:S02]  /*03c0*/  FADD R6, R2, R5 ;  /* 0x0000000502067221 */ /* 0x002fe40000000000 */
[----:B------:R-:W1:Y:S08]  /*03d0*/  LDC.64 R4, c[0x0][0x220] ;  /* 0x00008800ff047b82 */ /* 0x000e700000000a00 */
[----:B------:R2:W-:Y:S01]  /*03e0*/  @P0 STS [R7], R6 ;  /* 0x0000000607000388 */ /* 0x0005e20000000800 */
[----:B------:R-:W-:Y:S01]  /*03f0*/  BAR.SYNC.DEFER_BLOCKING 0x0 ;  /* 0x0000000000007b1d */ /* 0x000fe20000010000 */
[----:B------:R-:W-:-:S04]  /*0400*/  LOP3.LUT P0, RZ, R11, 0x3f, RZ, 0xc0, !PT ;  /* 0x0000003f0bff7812 */ /* 0x000fc8000780c0ff */
[C---:B------:R-:W-:Y:S01]  /*0410*/  ISETP.LT.AND P0, PT, R0.reuse, UR8, !P0 ;  /* 0x0000000800007c0c */ /* 0x040fe2000c701270 */
[----:B------:R-:W3:Y:S01]  /*0420*/  LDS R9, [UR4] ;  /* 0x00000004ff097984 */ /* 0x000ee20008000800 */
[----:B-1----:R-:W-:Y:S01]  /*0430*/  IMAD.WIDE R2, R0, 0x4, R4 ;  /* 0x0000000400027825 */ /* 0x002fe200078e0204 */
[----:B------:R-:W-:Y:S10]  /*0440*/  BAR.SYNC.DEFER_BLOCKING 0x0 ;  /* 0x0000000000007b1d */ /* 0x000ff40000010000 */
[----:B--2---:R-:W-:Y:S05]  /*0450*/  @!P0 EXIT ;  /* 0x000000000000894d */ /* 0x004fea0003800000 */
[----:B---3--:R-:W-:Y:S01]  /*0460*/  STG.E desc[UR6][R2.64], R9 ;  /* 0x0000000902007986 */ /* 0x008fe2000c101906 */
[----:B------:R-:W-:Y:S05]  /*0470*/  EXIT ;  /* 0x000000000000794d */ /* 0x000fea0003800000 */
.L_x_0:
[----:B------:R-:W-:-:S00]  /*0480*/  BRA `(.L_x_0) ;  /* 0xfffffffc00fc7947 */ /* 0x000fc0000383ffff */
[----:B------:R-:W-:-:S00]  /*0490*/  NOP ;  /* 0x0000000000007918 */ /* 0x000fc00000000000 */
        /* <DEDUP_REMOVED lines=14> */
.L_x_1:


//--------------------- .nv.shared.triton_        --------------------------
	.section	.nv.shared.triton_,"aw",@nobits
	.sectionflags	@""
	.align	16
	.zero		1024


//--------------------- .nv.constant0.triton_     --------------------------
	.section	.nv.constant0.triton_,"a",@progbits
	.sectionflags	@""
	.align	4
.nv.constant0.triton_:
	.zero		560
